	.headerflags	@"EF_CUDA_TEXMODE_UNIFIED EF_CUDA_64BIT_ADDRESS EF_CUDA_ACCELERATORS EF_CUDA_SM90 EF_CUDA_VIRTUAL_SM(EF_CUDA_SM90)"
	.elftype	@"ET_EXEC"


//--------------------- .nv.info                  --------------------------
	.section	.nv.info,"",@"SHT_CUDA_INFO"
	.align	4


	//----- nvinfo : EIATTR_REGCOUNT
	.align		4
        /*0000*/ 	.byte	0x04, 0x2f
        /*0002*/ 	.short	(.L_2 - .L_1)
	.align		4
.L_1:
        /*0004*/ 	.word	index@(triton_poi_fused_add_native_layer_norm_2)
        /*0008*/ 	.word	0x0000001c


	//----- nvinfo : EIATTR_MIN_STACK_SIZE
	.align		4
.L_2:
        /*000c*/ 	.byte	0x04, 0x12
        /*000e*/ 	.short	(.L_4 - .L_3)
	.align		4
.L_3:
        /*0010*/ 	.word	index@(triton_poi_fused_add_native_layer_norm_2)
        /*0014*/ 	.word	0x00000000


	//----- nvinfo : EIATTR_FRAME_SIZE
	.align		4
.L_4:
        /*0018*/ 	.byte	0x04, 0x11
        /*001a*/ 	.short	(.L_6 - .L_5)
	.align		4
.L_5:
        /*001c*/ 	.word	index@(triton_poi_fused_add_native_layer_norm_2)
        /*0020*/ 	.word	0x00000000


	//----- nvinfo : EIATTR_MIN_STACK_SIZE
	.align		4
.L_6:
        /*0024*/ 	.byte	0x04, 0x12
        /*0026*/ 	.short	(.L_8 - .L_7)
	.align		4
.L_7:
        /*0028*/ 	.word	index@(triton_poi_fused_add_native_layer_norm_2)
        /*002c*/ 	.word	0x00000000
.L_8:


//--------------------- .nv.info.triton_poi_fused_add_native_layer_norm_2 --------------------------
	.section	.nv.info.triton_poi_fused_add_native_layer_norm_2,"",@"SHT_CUDA_INFO"
	.sectionflags	@""
	.align	4


	//----- nvinfo : EIATTR_CUDA_API_VERSION
	.align		4
        /*0000*/ 	.byte	0x04, 0x37
        /*0002*/ 	.short	(.L_10 - .L_9)
.L_9:
        /*0004*/ 	.word	0x0000007c


	//----- nvinfo : EIATTR_KPARAM_INFO
	.align		4
.L_10:
        /*0008*/ 	.byte	0x04, 0x17
        /*000a*/ 	.short	(.L_12 - .L_11)
.L_11:
        /*000c*/ 	.word	0x00000000
        /*0010*/ 	.short	0x0007
        /*0012*/ 	.short	0x0038
        /*0014*/ 	.byte	0x00, 0xf0, 0x11, 0x00


	//----- nvinfo : EIATTR_KPARAM_INFO
	.align		4
.L_12:
        /*0018*/ 	.byte	0x04, 0x17
        /*001a*/ 	.short	(.L_14 - .L_13)
.L_13:
        /*001c*/ 	.word	0x00000000
        /*0020*/ 	.short	0x0006
        /*0022*/ 	.short	0x0030
        /*0024*/ 	.byte	0x00, 0xf4, 0x21, 0x00


	//----- nvinfo : EIATTR_KPARAM_INFO
	.align		4
.L_14:
        /*0028*/ 	.byte	0x04, 0x17
        /*002a*/ 	.short	(.L_16 - .L_15)
.L_15:
        /*002c*/ 	.word	0x00000000
        /*0030*/ 	.short	0x0005
        /*0032*/ 	.short	0x0028
        /*0034*/ 	.byte	0x00, 0xf4, 0x21, 0x00


	//----- nvinfo : EIATTR_KPARAM_INFO
	.align		4
.L_16:
        /*0038*/ 	.byte	0x04, 0x17
        /*003a*/ 	.short	(.L_18 - .L_17)
.L_17:
        /*003c*/ 	.word	0x00000000
        /*0040*/ 	.short	0x0004
        /*0042*/ 	.short	0x0020
        /*0044*/ 	.byte	0x00, 0xf4, 0x21, 0x00


	//----- nvinfo : EIATTR_KPARAM_INFO
	.align		4
.L_18:
        /*0048*/ 	.byte	0x04, 0x17
        /*004a*/ 	.short	(.L_20 - .L_19)
.L_19:
        /*004c*/ 	.word	0x00000000
        /*0050*/ 	.short	0x0003
        /*0052*/ 	.short	0x0018
        /*0054*/ 	.byte	0x00, 0xf4, 0x21, 0x00


	//----- nvinfo : EIATTR_KPARAM_INFO
	.align		4
.L_20:
        /*0058*/ 	.byte	0x04, 0x17
        /*005a*/ 	.short	(.L_22 - .L_21)
.L_21:
        /*005c*/ 	.word	0x00000000
        /*0060*/ 	.short	0x0002
        /*0062*/ 	.short	0x0010
        /*0064*/ 	.byte	0x00, 0xf4, 0x21, 0x00


	//----- nvinfo : EIATTR_KPARAM_INFO
	.align		4
.L_22:
        /*0068*/ 	.byte	0x04, 0x17
        /*006a*/ 	.short	(.L_24 - .L_23)
.L_23:
        /*006c*/ 	.word	0x00000000
        /*0070*/ 	.short	0x0001
        /*0072*/ 	.short	0x0008
        /*0074*/ 	.byte	0x00, 0xf4, 0x21, 0x00


	//----- nvinfo : EIATTR_KPARAM_INFO
	.align		4
.L_24:
        /*0078*/ 	.byte	0x04, 0x17
        /*007a*/ 	.short	(.L_26 - .L_25)
.L_25:
        /*007c*/ 	.word	0x00000000
        /*0080*/ 	.short	0x0000
        /*0082*/ 	.short	0x0000
        /*0084*/ 	.byte	0x00, 0xf4, 0x21, 0x00


	//----- nvinfo : EIATTR_SPARSE_MMA_MASK
	.align		4
.L_26:
        /*0088*/ 	.byte	0x03, 0x50
        /*008a*/ 	.short	0x0000


	//----- nvinfo : EIATTR_MAXREG_COUNT
	.align		4
        /*008c*/ 	.byte	0x03, 0x1b
        /*008e*/ 	.short	0x00ff


	//----- nvinfo : EIATTR_EXIT_INSTR_OFFSETS
	.align		4
        /*0090*/ 	.byte	0x04, 0x1c
        /*0092*/ 	.short	(.L_28 - .L_27)


	//   ....[0]....
.L_27:
        /*0094*/ 	.word	0x00000370


	//   ....[1]....
        /*0098*/ 	.word	0x00000390


	//----- nvinfo : EIATTR_REQNTID
	.align		4
.L_28:
        /*009c*/ 	.byte	0x04, 0x10
        /*009e*/ 	.short	(.L_30 - .L_29)
.L_29:
        /*00a0*/ 	.word	0x00000020
        /*00a4*/ 	.word	0x00000001
        /*00a8*/ 	.word	0x00000001


	//----- nvinfo : EIATTR_CBANK_PARAM_SIZE
	.align		4
.L_30:
        /*00ac*/ 	.byte	0x03, 0x19
        /*00ae*/ 	.short	0x003c


	//----- nvinfo : EIATTR_PARAM_CBANK
	.align		4
        /*00b0*/ 	.byte	0x04, 0x0a
        /*00b2*/ 	.short	(.L_32 - .L_31)
	.align		4
.L_31:
        /*00b4*/ 	.word	index@(.nv.constant0.triton_poi_fused_add_native_layer_norm_2)
        /*00b8*/ 	.short	0x0210
        /*00ba*/ 	.short	0x003c


	//----- nvinfo : EIATTR_SW_WAR
	.align		4
.L_32:
        /*00bc*/ 	.byte	0x04, 0x36
        /*00be*/ 	.short	(.L_34 - .L_33)
.L_33:
        /*00c0*/ 	.word	0x00000008
.L_34:


//--------------------- .nv.callgraph             --------------------------
	.section	.nv.callgraph,"",@"SHT_CUDA_CALLGRAPH"
	.align	4
	.sectionentsize	8
	.align		4
        /*0000*/ 	.word	0x00000000
	.align		4
        /*0004*/ 	.word	0xffffffff
	.align		4
        /*0008*/ 	.word	0x00000000
	.align		4
        /*000c*/ 	.word	0xfffffffe
	.align		4
        /*0010*/ 	.word	0x00000000
	.align		4
        /*0014*/ 	.word	0xfffffffd
	.align		4
        /*0018*/ 	.word	0x00000000
	.align		4
        /*001c*/ 	.word	0xfffffffc


//--------------------- .nv.constant4             --------------------------
	.section	.nv.constant4,"a",@progbits
	.align	8
	.align		8
.nv.constant4:
        /*0000*/ 	.dword	_$_str


//--------------------- .text.triton_poi_fused_add_native_layer_norm_2 --------------------------
	.section	.text.triton_poi_fused_add_native_layer_norm_2,"ax",@progbits
	.align	128
        .global         triton_poi_fused_add_native_layer_norm_2
        .type           triton_poi_fused_add_native_layer_norm_2,@function
        .size           triton_poi_fused_add_native_layer_norm_2,(.L_x_1 - triton_poi_fused_add_native_layer_norm_2)
        .other          triton_poi_fused_add_native_layer_norm_2,@"STO_CUDA_ENTRY STV_DEFAULT"
triton_poi_fused_add_native_layer_norm_2:
.text.triton_poi_fused_add_native_layer_norm_2:
[----:B------:R-:W0:Y:S01]  /*0000*/  LDC R1, c[0x0][0x28] ;  /* 0x00000a00ff017b82 */ /* 0x000e220000000800 */
[----:B------:R-:W1:Y:S07]  /*0010*/  S2R R0, SR_TID.X ;  /* 0x0000000000007919 */ /* 0x000e6e0000002100 */
[----:B------:R-:W2:Y:S01]  /*0020*/  LDC.64 R8, c[0x0][0x228] ;  /* 0x00008a00ff087b82 */ /* 0x000ea20000000a00 */
[----:B------:R-:W-:Y:S01]  /*0030*/  HFMA2.MMA R16, -RZ, RZ, 0, 0 ;  /* 0x00000000ff107435 */ /* 0x000fe200000001ff */
[----:B------:R-:W-:Y:S01]  /*0040*/  MOV R22, RZ ;  /* 0x000000ff00167202 */ /* 0x000fe20000000f00 */
[----:B------:R-:W3:Y:S01]  /*0050*/  S2R R15, SR_CTAID.X ;  /* 0x00000000000f7919 */ /* 0x000ee20000002500 */
[----:B------:R-:W-:-:S04]  /*0060*/  ULDC.64 UR4, c[0x0][0x208] ;  /* 0x0000820000047ab9 */ /* 0x000fc80000000a00 */
[----:B------:R-:W4:Y:S08]  /*0070*/  LDC.64 R6, c[0x0][0x220] ;  /* 0x00008800ff067b82 */ /* 0x000f300000000a00 */
[----:B------:R-:W5:Y:S08]  /*0080*/  LDC.64 R2, c[0x0][0x210] ;  /* 0x00008400ff027b82 */ /* 0x000f700000000a00 */
[----:B------:R-:W5:Y:S01]  /*0090*/  LDC.64 R4, c[0x0][0x218] ;  /* 0x00008600ff047b82 */ /* 0x000f620000000a00 */
[----:B-1----:R-:W-:-:S07]  /*00a0*/  SHF.L.U32 R0, R0, 0x1, RZ ;  /* 0x0000000100007819 */ /* 0x002fce00000006ff */
[----:B------:R-:W1:Y:S01]  /*00b0*/  LDC.64 R10, c[0x0][0x230] ;  /* 0x00008c00ff0a7b82 */ /* 0x000e620000000a00 */
[----:B------:R-:W-:-:S04]  /*00c0*/  LOP3.LUT R0, R0, 0x3e, RZ, 0xc0, !PT ;  /* 0x0000003e00007812 */ /* 0x000fc800078ec0ff */
[----:B---3--:R-:W-:-:S03]  /*00d0*/  LEA R15, R15, R0, 0x6 ;  /* 0x000000000f0f7211 */ /* 0x008fc600078e30ff */
[----:B------:R-:W3:Y:S01]  /*00e0*/  LDC.64 R12, c[0x0][0x238] ;  /* 0x00008e00ff0c7b82 */ /* 0x000ee20000000a00 */
[----:B------:R-:W-:Y:S02]  /*00f0*/  SHF.R.S32.HI R0, RZ, 0x1f, R15 ;  /* 0x0000001fff007819 */ /* 0x000fe4000001140f */
[----:B------:R-:W-:Y:S02]  /*0100*/  ISETP.GE.AND P0, PT, R15, 0x40, PT ;  /* 0x000000400f00780c */ /* 0x000fe40003f06270 */
[----:B------:R-:W-:-:S04]  /*0110*/  LEA.HI R0, R0, R15, RZ, 0x2 ;  /* 0x0000000f00007211 */ /* 0x000fc800078f10ff */
[----:B------:R-:W-:-:S05]  /*0120*/  SHF.R.S32.HI R17, RZ, 0x2, R0 ;  /* 0x00000002ff117819 */ /* 0x000fca0000011400 */
[----:B--2---:R-:W-:Y:S01]  /*0130*/  IMAD.WIDE R8, R17, 0x4, R8 ;  /* 0x0000000411087825 */ /* 0x004fe200078e0208 */
[----:B------:R-:W-:-:S04]  /*0140*/  LOP3.LUT R0, R0, 0xfffffffc, RZ, 0xc0, !PT ;  /* 0xfffffffc00007812 */ /* 0x000fc800078ec0ff */
[----:B------:R-:W2:Y:S01]  /*0150*/  @!P0 LDG.E.EL R16, desc[UR4][R8.64] ;  /* 0x0000000408108981 */ /* 0x000ea2000c2e1900 */
[----:B----4-:R-:W-:-:S03]  /*0160*/  IMAD.WIDE R6, R17, 0x4, R6 ;  /* 0x0000000411067825 */ /* 0x010fc600078e0206 */
[----:B------:R1:W4:Y:S01]  /*0170*/  @!P0 LDG.E.EL R22, desc[UR4][R8.64] ;  /* 0x0000000408168981 */ /* 0x000322000c2e1900 */
[----:B------:R-:W-:Y:S02]  /*0180*/  IADD3 R17, R15, -R0, RZ ;  /* 0x800000000f117210 */ /* 0x000fe40007ffe0ff */
[----:B------:R-:W-:Y:S02]  /*0190*/  CS2R R18, SRZ ;  /* 0x0000000000127805 */ /* 0x000fe4000001ff00 */
[----:B------:R-:W-:Y:S01]  /*01a0*/  CS2R R20, SRZ ;  /* 0x0000000000147805 */ /* 0x000fe2000001ff00 */
[----:B------:R-:W-:Y:S01]  /*01b0*/  HFMA2.MMA R0, -RZ, RZ, 0, 0 ;  /* 0x00000000ff007435 */ /* 0x000fe200000001ff */
[----:B-----5:R-:W-:Y:S01]  /*01c0*/  IMAD.WIDE R2, R15, 0x4, R2 ;  /* 0x000000040f027825 */ /* 0x020fe200078e0202 */
[----:B------:R-:W-:-:S03]  /*01d0*/  MOV R14, RZ ;  /* 0x000000ff000e7202 */ /* 0x000fc60000000f00 */
[C---:B0-----:R-:W-:Y:S01]  /*01e0*/  IMAD.WIDE R4, R17.reuse, 0x4, R4 ;  /* 0x0000000411047825 */ /* 0x041fe200078e0204 */
[----:B------:R0:W5:Y:S04]  /*01f0*/  @!P0 LDG.E.64 R18, desc[UR4][R2.64] ;  /* 0x0000000402128981 */ /* 0x000168000c1e1b00 */
[----:B------:R-:W5:Y:S01]  /*0200*/  @!P0 LDG.E.EL.64 R20, desc[UR4][R4.64] ;  /* 0x0000000404148981 */ /* 0x000f62000c2e1b00 */
[C---:B-1----:R-:W-:Y:S01]  /*0210*/  IMAD.WIDE R8, R17.reuse, 0x4, R10 ;  /* 0x0000000411087825 */ /* 0x042fe200078e020a */
[----:B------:R-:W-:Y:S02]  /*0220*/  CS2R R24, SRZ ;  /* 0x0000000000187805 */ /* 0x000fe4000001ff00 */
[----:B------:R-:W5:Y:S01]  /*0230*/  @!P0 LDG.E.EL R0, desc[UR4][R6.64] ;  /* 0x0000000406008981 */ /* 0x000f62000c2e1900 */
[----:B---3--:R-:W-:Y:S01]  /*0240*/  IMAD.WIDE R10, R17, 0x4, R12 ;  /* 0x00000004110a7825 */ /* 0x008fe200078e020c */
[----:B------:R-:W-:Y:S01]  /*0250*/  CS2R R12, SRZ ;  /* 0x00000000000c7805 */ /* 0x000fe2000001ff00 */
[----:B0-----:R-:W0:Y:S01]  /*0260*/  LDC.64 R2, c[0x0][0x240] ;  /* 0x00009000ff027b82 */ /* 0x001e220000000a00 */
[----:B------:R-:W3:Y:S04]  /*0270*/  @!P0 LDG.E.EL R14, desc[UR4][R6.64] ;  /* 0x00000004060e8981 */ /* 0x000ee8000c2e1900 */
[----:B------:R-:W3:Y:S04]  /*0280*/  @!P0 LDG.E.EL.64 R12, desc[UR4][R8.64] ;  /* 0x00000004080c8981 */ /* 0x000ee8000c2e1b00 */
[----:B------:R-:W3:Y:S01]  /*0290*/  @!P0 LDG.E.EL.64 R24, desc[UR4][R10.64] ;  /* 0x000000040a188981 */ /* 0x000ee2000c2e1b00 */
[----:B0-----:R-:W-:-:S04]  /*02a0*/  IMAD.WIDE R2, R15, 0x4, R2 ;  /* 0x000000040f027825 */ /* 0x001fc800078e0202 */
[----:B--2---:R-:W-:Y:S01]  /*02b0*/  FADD R16, R16, 9.9999997473787516356e-06 ;  /* 0x3727c5ac10107421 */ /* 0x004fe20000000000 */
[----:B----4-:R-:W-:-:S05]  /*02c0*/  FADD R22, R22, 9.9999997473787516356e-06 ;  /* 0x3727c5ac16167421 */ /* 0x010fca0000000000 */
[----:B------:R-:W0:Y:S08]  /*02d0*/  MUFU.RSQ R16, R16 ;  /* 0x0000001000107308 */ /* 0x000e300000001400 */
[----:B------:R-:W1:Y:S01]  /*02e0*/  MUFU.RSQ R22, R22 ;  /* 0x0000001600167308 */ /* 0x000e620000001400 */
[----:B-----5:R-:W-:Y:S01]  /*02f0*/  FADD R5, R20, R18 ;  /* 0x0000001214057221 */ /* 0x020fe20000000000 */
[----:B------:R-:W-:-:S03]  /*0300*/  FADD R19, R21, R19 ;  /* 0x0000001315137221 */ /* 0x000fc60000000000 */
[----:B------:R-:W-:Y:S01]  /*0310*/  FADD R5, R5, -R0 ;  /* 0x8000000005057221 */ /* 0x000fe20000000000 */
[----:B---3--:R-:W-:-:S03]  /*0320*/  FADD R19, R19, -R14 ;  /* 0x8000000e13137221 */ /* 0x008fc60000000000 */
[----:B0-----:R-:W-:Y:S01]  /*0330*/  FMUL R5, R16, R5 ;  /* 0x0000000510057220 */ /* 0x001fe20000400000 */
[----:B-1----:R-:W-:-:S03]  /*0340*/  FMUL R0, R22, R19 ;  /* 0x0000001316007220 */ /* 0x002fc60000400000 */
[----:B------:R-:W-:Y:S01]  /*0350*/  FFMA R12, R5, R12, R24 ;  /* 0x0000000c050c7223 */ /* 0x000fe20000000018 */
[----:B------:R-:W-:Y:S01]  /*0360*/  FFMA R13, R0, R13, R25 ;  /* 0x0000000d000d7223 */ /* 0x000fe20000000019 */
[----:B------:R-:W-:Y:S06]  /*0370*/  @P0 EXIT ;  /* 0x000000000000094d */ /* 0x000fec0003800000 */
[----:B------:R-:W-:Y:S01]  /*0380*/  STG.E.64 desc[UR4][R2.64], R12 ;  /* 0x0000000c02007986 */ /* 0x000fe2000c101b04 */
[----:B------:R-:W-:Y:S05]  /*0390*/  EXIT ;  /* 0x000000000000794d */ /* 0x000fea0003800000 */
.L_x_0:
[----:B------:R-:W-:-:S00]  /*03a0*/  BRA `(.L_x_0) ;  /* 0xfffffffc00fc7947 */ /* 0x000fc0000383ffff */
[----:B------:R-:W-:-:S00]  /*03b0*/  NOP ;  /* 0x0000000000007918 */ /* 0x000fc00000000000 */
        /* <DEDUP_REMOVED lines=12> */
.L_x_1:


//--------------------- .nv.global.init           --------------------------
	.section	.nv.global.init,"aw",@progbits
.nv.global.init:
	.type		_$_str,@object
	.size		_$_str,(.L_0 - _$_str)
_$_str:
        /*0000*/ 	.byte	0x5f, 0x5f, 0x43, 0x55, 0x44, 0x41, 0x5f, 0x46, 0x54, 0x5a, 0x00
.L_0:


//--------------------- .nv.constant0.triton_poi_fused_add_native_layer_norm_2 --------------------------
	.section	.nv.constant0.triton_poi_fused_add_native_layer_norm_2,"a",@progbits
	.sectionflags	@""
	.align	4
.nv.constant0.triton_poi_fused_add_native_layer_norm_2:
	.zero		588
